//
// Generated by NVIDIA NVVM Compiler
//
// Compiler Build ID: CL-36424714
// Cuda compilation tools, release 13.0, V13.0.88
// Based on NVVM 20.0.0
//

.version 9.0
.target sm_100
.address_size 64

	// .globl	_Z14sgemm_naive_v0PfS_S_iii

.visible .entry _Z14sgemm_naive_v0PfS_S_iii(
	.param .u64 .ptr .align 1 _Z14sgemm_naive_v0PfS_S_iii_param_0,
	.param .u64 .ptr .align 1 _Z14sgemm_naive_v0PfS_S_iii_param_1,
	.param .u64 .ptr .align 1 _Z14sgemm_naive_v0PfS_S_iii_param_2,
	.param .u32 _Z14sgemm_naive_v0PfS_S_iii_param_3,
	.param .u32 _Z14sgemm_naive_v0PfS_S_iii_param_4,
	.param .u32 _Z14sgemm_naive_v0PfS_S_iii_param_5
)
{
	.reg .pred 	%p<13>;
	.reg .b32 	%r<41>;
	.reg .b32 	%f<68>;
	.reg .b64 	%rd<53>;

	ld.param.u64 	%rd7, [_Z14sgemm_naive_v0PfS_S_iii_param_0];
	ld.param.u64 	%rd8, [_Z14sgemm_naive_v0PfS_S_iii_param_1];
	ld.param.u64 	%rd6, [_Z14sgemm_naive_v0PfS_S_iii_param_2];
	ld.param.u32 	%r18, [_Z14sgemm_naive_v0PfS_S_iii_param_3];
	ld.param.u32 	%r19, [_Z14sgemm_naive_v0PfS_S_iii_param_4];
	ld.param.u32 	%r20, [_Z14sgemm_naive_v0PfS_S_iii_param_5];
	cvta.to.global.u64 	%rd1, %rd8;
	cvta.to.global.u64 	%rd2, %rd7;
	mov.u32 	%r21, %ctaid.x;
	mov.u32 	%r22, %ctaid.y;
	mov.u32 	%r23, %tid.x;
	mov.u32 	%r24, %tid.y;
	mov.u32 	%r25, %ntid.y;
	mad.lo.s32 	%r1, %r22, %r25, %r24;
	mov.u32 	%r26, %ntid.x;
	mad.lo.s32 	%r2, %r21, %r26, %r23;
	setp.ge.s32 	%p1, %r1, %r18;
	setp.ge.s32 	%p2, %r2, %r19;
	or.pred  	%p3, %p1, %p2;
	@%p3 bra 	$L__BB0_14;
	setp.lt.s32 	%p4, %r20, 1;
	mov.f32 	%f67, 0f00000000;
	@%p4 bra 	$L__BB0_13;
	mul.lo.s32 	%r3, %r20, %r1;
	and.b32  	%r4, %r20, 7;
	setp.lt.u32 	%p5, %r20, 8;
	mov.f32 	%f67, 0f00000000;
	mov.b32 	%r39, 0;
	@%p5 bra 	$L__BB0_5;
	and.b32  	%r39, %r20, 2147483640;
	neg.s32 	%r37, %r39;
	shl.b32 	%r7, %r19, 3;
	mul.wide.u32 	%rd9, %r3, 4;
	add.s64 	%rd10, %rd9, %rd2;
	add.s64 	%rd52, %rd10, 16;
	mov.f32 	%f67, 0f00000000;
	mul.wide.s32 	%rd13, %r19, 4;
	mov.u32 	%r36, %r2;
$L__BB0_4:
	.pragma "nounroll";
	ld.global.f32 	%f17, [%rd52+-16];
	mul.wide.s32 	%rd11, %r36, 4;
	add.s64 	%rd12, %rd1, %rd11;
	ld.global.f32 	%f18, [%rd12];
	fma.rn.f32 	%f19, %f17, %f18, %f67;
	ld.global.f32 	%f20, [%rd52+-12];
	add.s64 	%rd14, %rd12, %rd13;
	ld.global.f32 	%f21, [%rd14];
	fma.rn.f32 	%f22, %f20, %f21, %f19;
	ld.global.f32 	%f23, [%rd52+-8];
	add.s64 	%rd15, %rd14, %rd13;
	ld.global.f32 	%f24, [%rd15];
	fma.rn.f32 	%f25, %f23, %f24, %f22;
	ld.global.f32 	%f26, [%rd52+-4];
	add.s64 	%rd16, %rd15, %rd13;
	ld.global.f32 	%f27, [%rd16];
	fma.rn.f32 	%f28, %f26, %f27, %f25;
	ld.global.f32 	%f29, [%rd52];
	add.s64 	%rd17, %rd16, %rd13;
	ld.global.f32 	%f30, [%rd17];
	fma.rn.f32 	%f31, %f29, %f30, %f28;
	ld.global.f32 	%f32, [%rd52+4];
	add.s64 	%rd18, %rd17, %rd13;
	ld.global.f32 	%f33, [%rd18];
	fma.rn.f32 	%f34, %f32, %f33, %f31;
	ld.global.f32 	%f35, [%rd52+8];
	add.s64 	%rd19, %rd18, %rd13;
	ld.global.f32 	%f36, [%rd19];
	fma.rn.f32 	%f37, %f35, %f36, %f34;
	ld.global.f32 	%f38, [%rd52+12];
	add.s64 	%rd20, %rd19, %rd13;
	ld.global.f32 	%f39, [%rd20];
	fma.rn.f32 	%f67, %f38, %f39, %f37;
	add.s32 	%r37, %r37, 8;
	add.s32 	%r36, %r36, %r7;
	add.s64 	%rd52, %rd52, 32;
	setp.ne.s32 	%p6, %r37, 0;
	@%p6 bra 	$L__BB0_4;
$L__BB0_5:
	setp.eq.s32 	%p7, %r4, 0;
	@%p7 bra 	$L__BB0_13;
	and.b32  	%r13, %r20, 3;
	setp.lt.u32 	%p8, %r4, 4;
	@%p8 bra 	$L__BB0_8;
	add.s32 	%r28, %r39, %r3;
	mul.wide.u32 	%rd21, %r28, 4;
	add.s64 	%rd22, %rd2, %rd21;
	ld.global.f32 	%f41, [%rd22];
	mad.lo.s32 	%r29, %r39, %r19, %r2;
	mul.wide.s32 	%rd23, %r29, 4;
	add.s64 	%rd24, %rd1, %rd23;
	ld.global.f32 	%f42, [%rd24];
	fma.rn.f32 	%f43, %f41, %f42, %f67;
	cvt.u64.u32 	%rd25, %r3;
	cvt.u64.u32 	%rd26, %r39;
	add.s64 	%rd27, %rd26, %rd25;
	shl.b64 	%rd28, %rd27, 2;
	add.s64 	%rd29, %rd2, %rd28;
	ld.global.f32 	%f44, [%rd29+4];
	mul.wide.s32 	%rd30, %r19, 4;
	add.s64 	%rd31, %rd24, %rd30;
	ld.global.f32 	%f45, [%rd31];
	fma.rn.f32 	%f46, %f44, %f45, %f43;
	ld.global.f32 	%f47, [%rd29+8];
	add.s64 	%rd32, %rd31, %rd30;
	ld.global.f32 	%f48, [%rd32];
	fma.rn.f32 	%f49, %f47, %f48, %f46;
	ld.global.f32 	%f50, [%rd29+12];
	add.s64 	%rd33, %rd32, %rd30;
	ld.global.f32 	%f51, [%rd33];
	fma.rn.f32 	%f67, %f50, %f51, %f49;
	add.s32 	%r39, %r39, 4;
$L__BB0_8:
	setp.eq.s32 	%p9, %r13, 0;
	@%p9 bra 	$L__BB0_13;
	setp.eq.s32 	%p10, %r13, 1;
	@%p10 bra 	$L__BB0_11;
	add.s32 	%r30, %r39, %r3;
	mul.wide.u32 	%rd34, %r30, 4;
	add.s64 	%rd35, %rd2, %rd34;
	ld.global.f32 	%f53, [%rd35];
	mad.lo.s32 	%r31, %r39, %r19, %r2;
	mul.wide.s32 	%rd36, %r31, 4;
	add.s64 	%rd37, %rd1, %rd36;
	ld.global.f32 	%f54, [%rd37];
	fma.rn.f32 	%f55, %f53, %f54, %f67;
	cvt.u64.u32 	%rd38, %r3;
	cvt.u64.u32 	%rd39, %r39;
	add.s64 	%rd40, %rd39, %rd38;
	shl.b64 	%rd41, %rd40, 2;
	add.s64 	%rd42, %rd2, %rd41;
	ld.global.f32 	%f56, [%rd42+4];
	mul.wide.s32 	%rd43, %r19, 4;
	add.s64 	%rd44, %rd37, %rd43;
	ld.global.f32 	%f57, [%rd44];
	fma.rn.f32 	%f67, %f56, %f57, %f55;
	add.s32 	%r39, %r39, 2;
$L__BB0_11:
	and.b32  	%r32, %r20, 1;
	setp.eq.b32 	%p11, %r32, 1;
	not.pred 	%p12, %p11;
	@%p12 bra 	$L__BB0_13;
	add.s32 	%r33, %r39, %r3;
	mul.wide.u32 	%rd45, %r33, 4;
	add.s64 	%rd46, %rd2, %rd45;
	ld.global.f32 	%f58, [%rd46];
	mad.lo.s32 	%r34, %r39, %r19, %r2;
	mul.wide.s32 	%rd47, %r34, 4;
	add.s64 	%rd48, %rd1, %rd47;
	ld.global.f32 	%f59, [%rd48];
	fma.rn.f32 	%f67, %f58, %f59, %f67;
$L__BB0_13:
	mad.lo.s32 	%r35, %r18, %r1, %r2;
	cvta.to.global.u64 	%rd49, %rd6;
	mul.wide.s32 	%rd50, %r35, 4;
	add.s64 	%rd51, %rd49, %rd50;
	st.global.f32 	[%rd51], %f67;
$L__BB0_14:
	ret;

}
	// .globl	_Z19sgemm_block_tile_v1ILi4ELi4ELi4EEvPfS0_S0_iii
.visible .entry _Z19sgemm_block_tile_v1ILi4ELi4ELi4EEvPfS0_S0_iii(
	.param .u64 .ptr .align 1 _Z19sgemm_block_tile_v1ILi4ELi4ELi4EEvPfS0_S0_iii_param_0,
	.param .u64 .ptr .align 1 _Z19sgemm_block_tile_v1ILi4ELi4ELi4EEvPfS0_S0_iii_param_1,
	.param .u64 .ptr .align 1 _Z19sgemm_block_tile_v1ILi4ELi4ELi4EEvPfS0_S0_iii_param_2,
	.param .u32 _Z19sgemm_block_tile_v1ILi4ELi4ELi4EEvPfS0_S0_iii_param_3,
	.param .u32 _Z19sgemm_block_tile_v1ILi4ELi4ELi4EEvPfS0_S0_iii_param_4,
	.param .u32 _Z19sgemm_block_tile_v1ILi4ELi4ELi4EEvPfS0_S0_iii_param_5
)
{
	.reg .pred 	%p<6>;
	.reg .b32 	%r<15>;

	ld.param.u32 	%r9, [_Z19sgemm_block_tile_v1ILi4ELi4ELi4EEvPfS0_S0_iii_param_5];
	setp.lt.s32 	%p1, %r9, 1;
	@%p1 bra 	$L__BB1_7;
	add.s32 	%r10, %r9, -1;
	shr.u32 	%r11, %r10, 2;
	add.s32 	%r1, %r11, 1;
	and.b32  	%r2, %r1, 3;
	setp.lt.u32 	%p2, %r9, 13;
	@%p2 bra 	$L__BB1_4;
	and.b32  	%r12, %r1, 2147483644;
	neg.s32 	%r13, %r12;
$L__BB1_3:
	bar.sync 	0;
	bar.sync 	0;
	bar.sync 	0;
	bar.sync 	0;
	add.s32 	%r13, %r13, 4;
	setp.ne.s32 	%p3, %r13, 0;
	@%p3 bra 	$L__BB1_3;
$L__BB1_4:
	setp.eq.s32 	%p4, %r2, 0;
	@%p4 bra 	$L__BB1_7;
	neg.s32 	%r14, %r2;
$L__BB1_6:
	.pragma "nounroll";
	bar.sync 	0;
	add.s32 	%r14, %r14, 1;
	setp.ne.s32 	%p5, %r14, 0;
	@%p5 bra 	$L__BB1_6;
$L__BB1_7:
	ret;

}


// ===== COMPILED SASS (sm_100) =====

	.target	sm_100

	.elftype	@"ET_EXEC"


//--------------------- .note.nv.tkinfo           --------------------------
	.section	.note.nv.tkinfo,"",@"SHT_NOTE"
	.sectionflags	@"SHF_NOTE_NV_TKINFO"
	.tkinfo
        /*0018*/ 	.word	0x00000002
        /*0030*/ 	.string	""
        /*0030*/ 	.string	"ptxas"
        /*0030*/ 	.string	"Cuda compilation tools, release 13.0, V13.0.88"
        /*0030*/ 	.string	"Build cuda_13.0.r13.0/compiler.36424714_0"
        /*0030*/ 	.string	"-arch sm_100 -m 64 "



//--------------------- .note.nv.cuinfo           --------------------------
	.section	.note.nv.cuinfo,"",@"SHT_NOTE"
	.sectionflags	@"SHF_NOTE_NV_CUINFO"
        /*0018*/ 	.short	0x0002
        /*001a*/ 	.short	0x0064
        /*001c*/ 	.short	0x0082
	.zero		2


//--------------------- .nv.info                  --------------------------
	.section	.nv.info,"",@"SHT_CUDA_INFO"
	.align	4


	//----- nvinfo : EIATTR_REGCOUNT
	.align		4
        /*0000*/ 	.byte	0x04, 0x2f
        /*0002*/ 	.short	(.L_1 - .L_0)
	.align		4
.L_0:
        /*0004*/ 	.word	index@(_Z14sgemm_naive_v0PfS_S_iii)
        /*0008*/ 	.word	0x00000020


	//----- nvinfo : EIATTR_FRAME_SIZE
	.align		4
.L_1:
        /*000c*/ 	.byte	0x04, 0x11
        /*000e*/ 	.short	(.L_3 - .L_2)
	.align		4
.L_2:
        /*0010*/ 	.word	index@(_Z14sgemm_naive_v0PfS_S_iii)
        /*0014*/ 	.word	0x00000000


	//----- nvinfo : EIATTR_REGCOUNT
	.align		4
.L_3:
        /*0018*/ 	.byte	0x04, 0x2f
        /*001a*/ 	.short	(.L_5 - .L_4)
	.align		4
.L_4:
        /*001c*/ 	.word	index@(_Z19sgemm_block_tile_v1ILi4ELi4ELi4EEvPfS0_S0_iii)
        /*0020*/ 	.word	0x00000006


	//----- nvinfo : EIATTR_FRAME_SIZE
	.align		4
.L_5:
        /*0024*/ 	.byte	0x04, 0x11
        /*0026*/ 	.short	(.L_7 - .L_6)
	.align		4
.L_6:
        /*0028*/ 	.word	index@(_Z19sgemm_block_tile_v1ILi4ELi4ELi4EEvPfS0_S0_iii)
        /*002c*/ 	.word	0x00000000


	//----- nvinfo : EIATTR_MIN_STACK_SIZE
	.align		4
.L_7:
        /*0030*/ 	.byte	0x04, 0x12
        /*0032*/ 	.short	(.L_9 - .L_8)
	.align		4
.L_8:
        /*0034*/ 	.word	index@(_Z19sgemm_block_tile_v1ILi4ELi4ELi4EEvPfS0_S0_iii)
        /*0038*/ 	.word	0x00000000


	//----- nvinfo : EIATTR_MIN_STACK_SIZE
	.align		4
.L_9:
        /*003c*/ 	.byte	0x04, 0x12
        /*003e*/ 	.short	(.L_11 - .L_10)
	.align		4
.L_10:
        /*0040*/ 	.word	index@(_Z14sgemm_naive_v0PfS_S_iii)
        /*0044*/ 	.word	0x00000000
.L_11:


//--------------------- .nv.compat                --------------------------
	.section	.nv.compat,"",@"SHT_CUDA_COMPAT_INFO"
	.align	4
        /*0000*/ 	.byte	0x02, 0x09, 0x00, 0x00, 0x02, 0x02, 0x01, 0x00, 0x02, 0x05, 0x05, 0x00, 0x03, 0x07, 0x01, 0x01
        /*0010*/ 	.byte	0x02, 0x03, 0x00, 0x00, 0x02, 0x06, 0x01, 0x00, 0x04, 0x0b, 0x08, 0x00, 0x09, 0x00, 0x00, 0x00
        /*0020*/ 	.byte	0x00, 0x00, 0x00, 0x00


//--------------------- .nv.info._Z19sgemm_block_tile_v1ILi4ELi4ELi4EEvPfS0_S0_iii --------------------------
	.section	.nv.info._Z19sgemm_block_tile_v1ILi4ELi4ELi4EEvPfS0_S0_iii,"",@"SHT_CUDA_INFO"
	.sectionflags	@""
	.align	4


	//----- nvinfo : EIATTR_CUDA_API_VERSION
	.align		4
        /*0000*/ 	.byte	0x04, 0x37
        /*0002*/ 	.short	(.L_13 - .L_12)
.L_12:
        /*0004*/ 	.word	0x00000082


	//----- nvinfo : EIATTR_KPARAM_INFO
	.align		4
.L_13:
        /*0008*/ 	.byte	0x04, 0x17
        /*000a*/ 	.short	(.L_15 - .L_14)
.L_14:
        /*000c*/ 	.word	0x00000000
        /*0010*/ 	.short	0x0005
        /*0012*/ 	.short	0x0020
        /*0014*/ 	.byte	0x00, 0xf0, 0x11, 0x00


	//----- nvinfo : EIATTR_KPARAM_INFO
	.align		4
.L_15:
        /*0018*/ 	.byte	0x04, 0x17
        /*001a*/ 	.short	(.L_17 - .L_16)
.L_16:
        /*001c*/ 	.word	0x00000000
        /*0020*/ 	.short	0x0004
        /*0022*/ 	.short	0x001c
        /*0024*/ 	.byte	0x00, 0xf0, 0x11, 0x00


	//----- nvinfo : EIATTR_KPARAM_INFO
	.align		4
.L_17:
        /*0028*/ 	.byte	0x04, 0x17
        /*002a*/ 	.short	(.L_19 - .L_18)
.L_18:
        /*002c*/ 	.word	0x00000000
        /*0030*/ 	.short	0x0003
        /*0032*/ 	.short	0x0018
        /*0034*/ 	.byte	0x00, 0xf0, 0x11, 0x00


	//----- nvinfo : EIATTR_KPARAM_INFO
	.align		4
.L_19:
        /*0038*/ 	.byte	0x04, 0x17
        /*003a*/ 	.short	(.L_21 - .L_20)
.L_20:
        /*003c*/ 	.word	0x00000000
        /*0040*/ 	.short	0x0002
        /*0042*/ 	.short	0x0010
        /*0044*/ 	.byte	0x00, 0xf5, 0x21, 0x00


	//----- nvinfo : EIATTR_KPARAM_INFO
	.align		4
.L_21:
        /*0048*/ 	.byte	0x04, 0x17
        /*004a*/ 	.short	(.L_23 - .L_22)
.L_22:
        /*004c*/ 	.word	0x00000000
        /*0050*/ 	.short	0x0001
        /*0052*/ 	.short	0x0008
        /*0054*/ 	.byte	0x00, 0xf5, 0x21, 0x00


	//----- nvinfo : EIATTR_KPARAM_INFO
	.align		4
.L_23:
        /*0058*/ 	.byte	0x04, 0x17
        /*005a*/ 	.short	(.L_25 - .L_24)
.L_24:
        /*005c*/ 	.word	0x00000000
        /*0060*/ 	.short	0x0000
        /*0062*/ 	.short	0x0000
        /*0064*/ 	.byte	0x00, 0xf5, 0x21, 0x00


	//----- nvinfo : EIATTR_SPARSE_MMA_MASK
	.align		4
.L_25:
        /*0068*/ 	.byte	0x03, 0x50
        /*006a*/ 	.short	0x0000


	//----- nvinfo : EIATTR_MAXREG_COUNT
	.align		4
        /*006c*/ 	.byte	0x03, 0x1b
        /*006e*/ 	.short	0x00ff


	//----- nvinfo : EIATTR_NUM_BARRIERS
	.align		4
        /*0070*/ 	.byte	0x02, 0x4c
        /*0072*/ 	.byte	0x01
	.zero		1


	//----- nvinfo : EIATTR_MERCURY_ISA_VERSION
	.align		4
        /*0074*/ 	.byte	0x03, 0x5f
        /*0076*/ 	.short	0x0101


	//----- nvinfo : EIATTR_VRC_CTA_INIT_COUNT
	.align		4
        /*0078*/ 	.byte	0x02, 0x4a
	.zero		1
	.zero		1


	//----- nvinfo : EIATTR_EXIT_INSTR_OFFSETS
	.align		4
        /*007c*/ 	.byte	0x04, 0x1c
        /*007e*/ 	.short	(.L_27 - .L_26)


	//   ....[0]....
.L_26:
        /*0080*/ 	.word	0x00000030


	//   ....[1]....
        /*0084*/ 	.word	0x000003c0


	//   ....[2]....
        /*0088*/ 	.word	0x00000420


	//----- nvinfo : EIATTR_CBANK_PARAM_SIZE
	.align		4
.L_27:
        /*008c*/ 	.byte	0x03, 0x19
        /*008e*/ 	.short	0x0024


	//----- nvinfo : EIATTR_PARAM_CBANK
	.align		4
        /*0090*/ 	.byte	0x04, 0x0a
        /*0092*/ 	.short	(.L_29 - .L_28)
	.align		4
.L_28:
        /*0094*/ 	.word	index@(.nv.constant0._Z19sgemm_block_tile_v1ILi4ELi4ELi4EEvPfS0_S0_iii)
        /*0098*/ 	.short	0x0380
        /*009a*/ 	.short	0x0024


	//----- nvinfo : EIATTR_SW_WAR
	.align		4
.L_29:
        /*009c*/ 	.byte	0x04, 0x36
        /*009e*/ 	.short	(.L_31 - .L_30)
.L_30:
        /*00a0*/ 	.word	0x00000008
.L_31:


//--------------------- .nv.info._Z14sgemm_naive_v0PfS_S_iii --------------------------
	.section	.nv.info._Z14sgemm_naive_v0PfS_S_iii,"",@"SHT_CUDA_INFO"
	.sectionflags	@""
	.align	4


	//----- nvinfo : EIATTR_CUDA_API_VERSION
	.align		4
        /*0000*/ 	.byte	0x04, 0x37
        /*0002*/ 	.short	(.L_33 - .L_32)
.L_32:
        /*0004*/ 	.word	0x00000082


	//----- nvinfo : EIATTR_KPARAM_INFO
	.align		4
.L_33:
        /*0008*/ 	.byte	0x04, 0x17
        /*000a*/ 	.short	(.L_35 - .L_34)
.L_34:
        /*000c*/ 	.word	0x00000000
        /*0010*/ 	.short	0x0005
        /*0012*/ 	.short	0x0020
        /*0014*/ 	.byte	0x00, 0xf0, 0x11, 0x00


	//----- nvinfo : EIATTR_KPARAM_INFO
	.align		4
.L_35:
        /*0018*/ 	.byte	0x04, 0x17
        /*001a*/ 	.short	(.L_37 - .L_36)
.L_36:
        /*001c*/ 	.word	0x00000000
        /*0020*/ 	.short	0x0004
        /*0022*/ 	.short	0x001c
        /*0024*/ 	.byte	0x00, 0xf0, 0x11, 0x00


	//----- nvinfo : EIATTR_KPARAM_INFO
	.align		4
.L_37:
        /*0028*/ 	.byte	0x04, 0x17
        /*002a*/ 	.short	(.L_39 - .L_38)
.L_38:
        /*002c*/ 	.word	0x00000000
        /*0030*/ 	.short	0x0003
        /*0032*/ 	.short	0x0018
        /*0034*/ 	.byte	0x00, 0xf0, 0x11, 0x00


	//----- nvinfo : EIATTR_KPARAM_INFO
	.align		4
.L_39:
        /*0038*/ 	.byte	0x04, 0x17
        /*003a*/ 	.short	(.L_41 - .L_40)
.L_40:
        /*003c*/ 	.word	0x00000000
        /*0040*/ 	.short	0x0002
        /*0042*/ 	.short	0x0010
        /*0044*/ 	.byte	0x00, 0xf5, 0x21, 0x00


	//----- nvinfo : EIATTR_KPARAM_INFO
	.align		4
.L_41:
        /*0048*/ 	.byte	0x04, 0x17
        /*004a*/ 	.short	(.L_43 - .L_42)
.L_42:
        /*004c*/ 	.word	0x00000000
        /*0050*/ 	.short	0x0001
        /*0052*/ 	.short	0x0008
        /*0054*/ 	.byte	0x00, 0xf5, 0x21, 0x00


	//----- nvinfo : EIATTR_KPARAM_INFO
	.align		4
.L_43:
        /*0058*/ 	.byte	0x04, 0x17
        /*005a*/ 	.short	(.L_45 - .L_44)
.L_44:
        /*005c*/ 	.word	0x00000000
        /*0060*/ 	.short	0x0000
        /*0062*/ 	.short	0x0000
        /*0064*/ 	.byte	0x00, 0xf5, 0x21, 0x00


	//----- nvinfo : EIATTR_SPARSE_MMA_MASK
	.align		4
.L_45:
        /*0068*/ 	.byte	0x03, 0x50
        /*006a*/ 	.short	0x0000


	//----- nvinfo : EIATTR_MAXREG_COUNT
	.align		4
        /*006c*/ 	.byte	0x03, 0x1b
        /*006e*/ 	.short	0x00ff


	//----- nvinfo : EIATTR_MERCURY_ISA_VERSION
	.align		4
        /*0070*/ 	.byte	0x03, 0x5f
        /*0072*/ 	.short	0x0101


	//----- nvinfo : EIATTR_VRC_CTA_INIT_COUNT
	.align		4
        /*0074*/ 	.byte	0x02, 0x4a
	.zero		1
	.zero		1


	//----- nvinfo : EIATTR_EXIT_INSTR_OFFSETS
	.align		4
        /*0078*/ 	.byte	0x04, 0x1c
        /*007a*/ 	.short	(.L_47 - .L_46)


	//   ....[0]....
.L_46:
        /*007c*/ 	.word	0x000000c0


	//   ....[1]....
        /*0080*/ 	.word	0x000008e0


	//----- nvinfo : EIATTR_CBANK_PARAM_SIZE
	.align		4
.L_47:
        /*0084*/ 	.byte	0x03, 0x19
        /*0086*/ 	.short	0x0024


	//----- nvinfo : EIATTR_PARAM_CBANK
	.align		4
        /*0088*/ 	.byte	0x04, 0x0a
        /*008a*/ 	.short	(.L_49 - .L_48)
	.align		4
.L_48:
        /*008c*/ 	.word	index@(.nv.constant0._Z14sgemm_naive_v0PfS_S_iii)
        /*0090*/ 	.short	0x0380
        /*0092*/ 	.short	0x0024


	//----- nvinfo : EIATTR_SW_WAR
	.align		4
.L_49:
        /*0094*/ 	.byte	0x04, 0x36
        /*0096*/ 	.short	(.L_51 - .L_50)
.L_50:
        /*0098*/ 	.word	0x00000008
.L_51:


//--------------------- .nv.callgraph             --------------------------
	.section	.nv.callgraph,"",@"SHT_CUDA_CALLGRAPH"
	.align	4
	.sectionentsize	8
	.align		4
        /*0000*/ 	.word	0x00000000
	.align		4
        /*0004*/ 	.word	0xffffffff
	.align		4
        /*0008*/ 	.word	0x00000000
	.align		4
        /*000c*/ 	.word	0xfffffffe
	.align		4
        /*0010*/ 	.word	0x00000000
	.align		4
        /*0014*/ 	.word	0xfffffffd
	.align		4
        /*0018*/ 	.word	0x00000000
	.align		4
        /*001c*/ 	.word	0xfffffffc


//--------------------- .text._Z19sgemm_block_tile_v1ILi4ELi4ELi4EEvPfS0_S0_iii --------------------------
	.section	.text._Z19sgemm_block_tile_v1ILi4ELi4ELi4EEvPfS0_S0_iii,"ax",@progbits
	.align	128
        .global         _Z19sgemm_block_tile_v1ILi4ELi4ELi4EEvPfS0_S0_iii
        .type           _Z19sgemm_block_tile_v1ILi4ELi4ELi4EEvPfS0_S0_iii,@function
        .size           _Z19sgemm_block_tile_v1ILi4ELi4ELi4EEvPfS0_S0_iii,(.L_x_12 - _Z19sgemm_block_tile_v1ILi4ELi4ELi4EEvPfS0_S0_iii)
        .other          _Z19sgemm_block_tile_v1ILi4ELi4ELi4EEvPfS0_S0_iii,@"STO_CUDA_ENTRY STV_DEFAULT"
_Z19sgemm_block_tile_v1ILi4ELi4ELi4EEvPfS0_S0_iii:
.text._Z19sgemm_block_tile_v1ILi4ELi4ELi4EEvPfS0_S0_iii:
[----:B------:R-:W-:Y:S08]  /*0000*/  LDC R1, c[0x0][0x37c] ;  /* 0x0000df00ff017b82 */ /* 0x000ff00000000800 */
[----:B------:R-:W0:Y:S02]  /*0010*/  LDC R2, c[0x0][0x3a0] ;  /* 0x0000e800ff027b82 */ /* 0x000e240000000800 */
[----:B0-----:R-:W-:-:S13]  /*0020*/  ISETP.GE.AND P0, PT, R2, 0x1, PT ;  /* 0x000000010200780c */ /* 0x001fda0003f06270 */
[----:B------:R-:W-:Y:S05]  /*0030*/  @!P0 EXIT ;  /* 0x000000000000894d */ /* 0x000fea0003800000 */
[C---:B------:R-:W-:Y:S01]  /*0040*/  ISETP.GE.U32.AND P0, PT, R2.reuse, 0xd, PT ;  /* 0x0000000d0200780c */ /* 0x040fe20003f06070 */
[----:B------:R-:W-:-:S05]  /*0050*/  VIADD R0, R2, 0xffffffff ;  /* 0xffffffff02007836 */ /* 0x000fca0000000000 */
[----:B------:R-:W-:-:S04]  /*0060*/  LEA.HI R0, R0, 0x1, RZ, 0x1e ;  /* 0x0000000100007811 */ /* 0x000fc800078ff0ff */
[----:B------:R-:W-:-:S03]  /*0070*/  LOP3.LUT R2, R0, 0x3, RZ, 0xc0, !PT ;  /* 0x0000000300027812 */ /* 0x000fc600078ec0ff */
[----:B------:R-:W-:Y:S05]  /*0080*/  @!P0 BRA `(.L_x_0) ;  /* 0x0000000000c88947 */ /* 0x000fea0003800000 */
[----:B------:R-:W-:-:S05]  /*0090*/  LOP3.LUT R0, R0, 0x7ffffffc, RZ, 0xc0, !PT ;  /* 0x7ffffffc00007812 */ /* 0x000fca00078ec0ff */
[----:B------:R-:W-:-:S05]  /*00a0*/  IMAD.MOV R0, RZ, RZ, -R0 ;  /* 0x000000ffff007224 */ /* 0x000fca00078e0a00 */
[----:B------:R-:W-:-:S13]  /*00b0*/  ISETP.GE.AND P0, PT, R0, RZ, PT ;  /* 0x000000ff0000720c */ /* 0x000fda0003f06270 */
[----:B------:R-:W-:Y:S05]  /*00c0*/  @P0 BRA `(.L_x_1) ;  /* 0x00000000009c0947 */ /* 0x000fea0003800000 */
[----:B------:R-:W-:Y:S01]  /*00d0*/  IMAD.MOV R3, RZ, RZ, -R0 ;  /* 0x000000ffff037224 */ /* 0x000fe200078e0a00 */
[----:B------:R-:W-:-:S04]  /*00e0*/  PLOP3.LUT P0, PT, PT, PT, PT, 0x80, 0x8 ;  /* 0x000000000008781c */ /* 0x000fc80003f0f070 */
[----:B------:R-:W-:-:S13]  /*00f0*/  ISETP.GT.AND P1, PT, R3, 0xc, PT ;  /* 0x0000000c0300780c */ /* 0x000fda0003f24270 */
[----:B------:R-:W-:Y:S05]  /*0100*/  @!P1 BRA `(.L_x_2) ;  /* 0x0000000000509947 */ /* 0x000fea0003800000 */
[----:B------:R-:W-:-:S13]  /*0110*/  PLOP3.LUT P0, PT, PT, PT, PT, 0x8, 0x80 ;  /* 0x000000000080781c */ /* 0x000fda0003f0e170 */
.L_x_3:
[----:B------:R-:W-:Y:S01]  /*0120*/  BAR.SYNC.DEFER_BLOCKING 0x0 ;  /* 0x0000000000007b1d */ /* 0x000fe20000010000 */
[----:B------:R-:W-:-:S07]  /*0130*/  VIADD R0, R0, 0x10 ;  /* 0x0000001000007836 */ /* 0x000fce0000000000 */
[----:B------:R-:W-:Y:S08]  /*0140*/  BAR.SYNC.DEFER_BLOCKING 0x0 ;  /* 0x0000000000007b1d */ /* 0x000ff00000010000 */
        /* <DEDUP_REMOVED lines=13> */
[----:B------:R-:W-:Y:S01]  /*0220*/  BAR.SYNC.DEFER_BLOCKING 0x0 ;  /* 0x0000000000007b1d */ /* 0x000fe20000010000 */
[----:B------:R-:W-:-:S13]  /*0230*/  ISETP.GE.AND P1, PT, R0, -0xc, PT ;  /* 0xfffffff40000780c */ /* 0x000fda0003f26270 */
[----:B------:R-:W-:Y:S05]  /*0240*/  @!P1 BRA `(.L_x_3) ;  /* 0xfffffffc00b49947 */ /* 0x000fea000383ffff */
.L_x_2:
[----:B------:R-:W-:-:S05]  /*0250*/  IMAD.MOV R3, RZ, RZ, -R0 ;  /* 0x000000ffff037224 */ /* 0x000fca00078e0a00 */
[----:B------:R-:W-:-:S13]  /*0260*/  ISETP.GT.AND P1, PT, R3, 0x4, PT ;  /* 0x000000040300780c */ /* 0x000fda0003f24270 */
[----:B------:R-:W-:Y:S05]  /*0270*/  @!P1 BRA `(.L_x_4) ;  /* 0x0000000000289947 */ /* 0x000fea0003800000 */
        /* <DEDUP_REMOVED lines=8> */
[----:B------:R-:W-:Y:S01]  /*0300*/  PLOP3.LUT P0, PT, PT, PT, PT, 0x8, 0x80 ;  /* 0x000000000080781c */ /* 0x000fe20003f0e170 */
[----:B------:R-:W-:-:S12]  /*0310*/  VIADD R0, R0, 0x8 ;  /* 0x0000000800007836 */ /* 0x000fd80000000000 */
.L_x_4:
[----:B------:R-:W-:-:S13]  /*0320*/  ISETP.NE.OR P0, PT, R0, RZ, P0 ;  /* 0x000000ff0000720c */ /* 0x000fda0000705670 */
[----:B------:R-:W-:Y:S05]  /*0330*/  @!P0 BRA `(.L_x_0) ;  /* 0x00000000001c8947 */ /* 0x000fea0003800000 */
.L_x_1:
[----:B------:R-:W-:Y:S01]  /*0340*/  BAR.SYNC.DEFER_BLOCKING 0x0 ;  /* 0x0000000000007b1d */ /* 0x000fe20000010000 */
[----:B------:R-:W-:-:S07]  /*0350*/  VIADD R0, R0, 0x4 ;  /* 0x0000000400007836 */ /* 0x000fce0000000000 */
[----:B------:R-:W-:Y:S08]  /*0360*/  BAR.SYNC.DEFER_BLOCKING 0x0 ;  /* 0x0000000000007b1d */ /* 0x000ff00000010000 */
[----:B------:R-:W-:Y:S08]  /*0370*/  BAR.SYNC.DEFER_BLOCKING 0x0 ;  /* 0x0000000000007b1d */ /* 0x000ff00000010000 */
[----:B------:R-:W-:Y:S01]  /*0380*/  BAR.SYNC.DEFER_BLOCKING 0x0 ;  /* 0x0000000000007b1d */ /* 0x000fe20000010000 */
[----:B------:R-:W-:-:S13]  /*0390*/  ISETP.NE.AND P0, PT, R0, RZ, PT ;  /* 0x000000ff0000720c */ /* 0x000fda0003f05270 */
[----:B------:R-:W-:Y:S05]  /*03a0*/  @P0 BRA `(.L_x_1) ;  /* 0xfffffffc00e40947 */ /* 0x000fea000383ffff */
.L_x_0:
[----:B------:R-:W-:-:S13]  /*03b0*/  ISETP.NE.AND P0, PT, R2, RZ, PT ;  /* 0x000000ff0200720c */ /* 0x000fda0003f05270 */
[----:B------:R-:W-:Y:S05]  /*03c0*/  @!P0 EXIT ;  /* 0x000000000000894d */ /* 0x000fea0003800000 */
[----:B------:R-:W-:-:S07]  /*03d0*/  IMAD.MOV R2, RZ, RZ, -R2 ;  /* 0x000000ffff027224 */ /* 0x000fce00078e0a02 */
.L_x_5:
[----:B------:R-:W-:Y:S01]  /*03e0*/  VIADD R2, R2, 0x1 ;  /* 0x0000000102027836 */ /* 0x000fe20000000000 */
[----:B------:R-:W-:Y:S04]  /*03f0*/  BAR.SYNC.DEFER_BLOCKING 0x0 ;  /* 0x0000000000007b1d */ /* 0x000fe80000010000 */
[----:B------:R-:W-:-:S13]  /*0400*/  ISETP.NE.AND P0, PT, R2, RZ, PT ;  /* 0x000000ff0200720c */ /* 0x000fda0003f05270 */
[----:B------:R-:W-:Y:S05]  /*0410*/  @P0 BRA `(.L_x_5) ;  /* 0xfffffffc00f00947 */ /* 0x000fea000383ffff */
[----:B------:R-:W-:Y:S05]  /*0420*/  EXIT ;  /* 0x000000000000794d */ /* 0x000fea0003800000 */
.L_x_6:
[----:B------:R-:W-:-:S00]  /*0430*/  BRA `(.L_x_6) ;  /* 0xfffffffc00fc7947 */ /* 0x000fc0000383ffff */
[----:B------:R-:W-:-:S00]  /*0440*/  NOP ;  /* 0x0000000000007918 */ /* 0x000fc00000000000 */
        /* <DEDUP_REMOVED lines=11> */
.L_x_12:


//--------------------- .text._Z14sgemm_naive_v0PfS_S_iii --------------------------
	.section	.text._Z14sgemm_naive_v0PfS_S_iii,"ax",@progbits
	.align	128
        .global         _Z14sgemm_naive_v0PfS_S_iii
        .type           _Z14sgemm_naive_v0PfS_S_iii,@function
        .size           _Z14sgemm_naive_v0PfS_S_iii,(.L_x_13 - _Z14sgemm_naive_v0PfS_S_iii)
        .other          _Z14sgemm_naive_v0PfS_S_iii,@"STO_CUDA_ENTRY STV_DEFAULT"
_Z14sgemm_naive_v0PfS_S_iii:
.text._Z14sgemm_naive_v0PfS_S_iii:
[----:B------:R-:W-:Y:S01]  /*0000*/  LDC R1, c[0x0][0x37c] ;  /* 0x0000df00ff017b82 */ /* 0x000fe20000000800 */
[----:B------:R-:W0:Y:S07]  /*0010*/  S2R R0, SR_TID.X ;  /* 0x0000000000007919 */ /* 0x000e2e0000002100 */
[----:B------:R-:W1:Y:S01]  /*0020*/  LDC R4, c[0x0][0x364] ;  /* 0x0000d900ff047b82 */ /* 0x000e620000000800 */
[----:B------:R-:W1:Y:S07]  /*0030*/  S2R R17, SR_TID.Y ;  /* 0x0000000000117919 */ /* 0x000e6e0000002200 */
[----:B------:R-:W0:Y:S08]  /*0040*/  S2UR UR4, SR_CTAID.X ;  /* 0x00000000000479c3 */ /* 0x000e300000002500 */
[----:B------:R-:W0:Y:S08]  /*0050*/  LDC R5, c[0x0][0x360] ;  /* 0x0000d800ff057b82 */ /* 0x000e300000000800 */
[----:B------:R-:W1:Y:S08]  /*0060*/  S2UR UR5, SR_CTAID.Y ;  /* 0x00000000000579c3 */ /* 0x000e700000002600 */
[----:B------:R-:W2:Y:S01]  /*0070*/  LDC.64 R2, c[0x0][0x398] ;  /* 0x0000e600ff027b82 */ /* 0x000ea20000000a00 */
[----:B0-----:R-:W-:-:S02]  /*0080*/  IMAD R0, R5, UR4, R0 ;  /* 0x0000000405007c24 */ /* 0x001fc4000f8e0200 */
[----:B-1----:R-:W-:-:S03]  /*0090*/  IMAD R17, R4, UR5, R17 ;  /* 0x0000000504117c24 */ /* 0x002fc6000f8e0211 */
[----:B--2---:R-:W-:-:S04]  /*00a0*/  ISETP.GE.AND P0, PT, R0, R3, PT ;  /* 0x000000030000720c */ /* 0x004fc80003f06270 */
[----:B------:R-:W-:-:S13]  /*00b0*/  ISETP.GE.OR P0, PT, R17, R2, P0 ;  /* 0x000000021100720c */ /* 0x000fda0000706670 */
[----:B------:R-:W-:Y:S05]  /*00c0*/  @P0 EXIT ;  /* 0x000000000000094d */ /* 0x000fea0003800000 */
[----:B------:R-:W0:Y:S01]  /*00d0*/  LDC R16, c[0x0][0x3a0] ;  /* 0x0000e800ff107b82 */ /* 0x000e220000000800 */
[----:B------:R-:W1:Y:S01]  /*00e0*/  LDCU.64 UR4, c[0x0][0x358] ;  /* 0x00006b00ff0477ac */ /* 0x000e620008000a00 */
[----:B------:R-:W-:Y:S01]  /*00f0*/  HFMA2 R24, -RZ, RZ, 0, 0 ;  /* 0x00000000ff187431 */ /* 0x000fe200000001ff */
[----:B0-----:R-:W-:-:S13]  /*0100*/  ISETP.GE.AND P0, PT, R16, 0x1, PT ;  /* 0x000000011000780c */ /* 0x001fda0003f06270 */
[----:B-1----:R-:W-:Y:S05]  /*0110*/  @!P0 BRA `(.L_x_7) ;  /* 0x0000000400e08947 */ /* 0x002fea0003800000 */
[C---:B------:R-:W-:Y:S01]  /*0120*/  ISETP.GE.U32.AND P1, PT, R16.reuse, 0x8, PT ;  /* 0x000000081000780c */ /* 0x040fe20003f26070 */
[----:B------:R-:W-:Y:S01]  /*0130*/  IMAD R19, R17, R16, RZ ;  /* 0x0000001011137224 */ /* 0x000fe200078e02ff */
[----:B------:R-:W-:Y:S02]  /*0140*/  LOP3.LUT R26, R16, 0x7, RZ, 0xc0, !PT ;  /* 0x00000007101a7812 */ /* 0x000fe400078ec0ff */
[----:B------:R-:W-:Y:S02]  /*0150*/  MOV R24, RZ ;  /* 0x000000ff00187202 */ /* 0x000fe40000000f00 */
[----:B------:R-:W-:Y:S02]  /*0160*/  ISETP.NE.AND P0, PT, R26, RZ, PT ;  /* 0x000000ff1a00720c */ /* 0x000fe40003f05270 */
[----:B------:R-:W-:-:S05]  /*0170*/  MOV R20, RZ ;  /* 0x000000ff00147202 */ /* 0x000fca0000000f00 */
[----:B------:R-:W-:Y:S06]  /*0180*/  @!P1 BRA `(.L_x_8) ;  /* 0x0000000000c49947 */ /* 0x000fec0003800000 */
[----:B------:R-:W0:Y:S01]  /*0190*/  LDC.64 R4, c[0x0][0x380] ;  /* 0x0000e000ff047b82 */ /* 0x000e220000000a00 */
[----:B------:R-:W-:Y:S02]  /*01a0*/  LOP3.LUT R20, R16, 0x7ffffff8, RZ, 0xc0, !PT ;  /* 0x7ffffff810147812 */ /* 0x000fe400078ec0ff */
[----:B------:R-:W-:Y:S02]  /*01b0*/  MOV R24, RZ ;  /* 0x000000ff00187202 */ /* 0x000fe40000000f00 */
[----:B------:R-:W-:Y:S02]  /*01c0*/  MOV R18, R0 ;  /* 0x0000000000127202 */ /* 0x000fe40000000f00 */
[----:B------:R-:W-:Y:S01]  /*01d0*/  IADD3 R21, PT, PT, -R20, RZ, RZ ;  /* 0x000000ff14157210 */ /* 0x000fe20007ffe1ff */
[----:B0-----:R-:W-:-:S03]  /*01e0*/  IMAD.WIDE.U32 R4, R19, 0x4, R4 ;  /* 0x0000000413047825 */ /* 0x001fc600078e0004 */
[----:B------:R-:W-:-:S04]  /*01f0*/  IADD3 R6, P1, PT, R4, 0x10, RZ ;  /* 0x0000001004067810 */ /* 0x000fc80007f3e0ff */
[----:B------:R-:W-:-:S09]  /*0200*/  IADD3.X R7, PT, PT, RZ, R5, RZ, P1, !PT ;  /* 0x00000005ff077210 */ /* 0x000fd20000ffe4ff */
.L_x_9:
[----:B------:R-:W0:Y:S01]  /*0210*/  LDC.64 R14, c[0x0][0x388] ;  /* 0x0000e200ff0e7b82 */ /* 0x000e220000000a00 */
[----:B------:R-:W-:Y:S02]  /*0220*/  MOV R4, R6 ;  /* 0x0000000600047202 */ /* 0x000fe40000000f00 */
[----:B------:R-:W-:-:S05]  /*0230*/  MOV R5, R7 ;  /* 0x0000000700057202 */ /* 0x000fca0000000f00 */
[----:B------:R-:W2:Y:S04]  /*0240*/  LDG.E R29, desc[UR4][R4.64+-0x10] ;  /* 0xfffff004041d7981 */ /* 0x000ea8000c1e1900 */
[----:B------:R-:W3:Y:S04]  /*0250*/  LDG.E R22, desc[UR4][R4.64+-0xc] ;  /* 0xfffff40404167981 */ /* 0x000ee8000c1e1900 */
[----:B------:R-:W4:Y:S01]  /*0260*/  LDG.E R25, desc[UR4][R4.64+-0x8] ;  /* 0xfffff80404197981 */ /* 0x000f22000c1e1900 */
[----:B0-----:R-:W-:-:S05]  /*0270*/  IMAD.WIDE R14, R18, 0x4, R14 ;  /* 0x00000004120e7825 */ /* 0x001fca00078e020e */
[----:B------:R0:W2:Y:S02]  /*0280*/  LDG.E R27, desc[UR4][R14.64] ;  /* 0x000000040e1b7981 */ /* 0x0000a4000c1e1900 */
[----:B0-----:R-:W-:-:S05]  /*0290*/  IMAD.WIDE R14, R3, 0x4, R14 ;  /* 0x00000004030e7825 */ /* 0x001fca00078e020e */
[----:B------:R0:W3:Y:S01]  /*02a0*/  LDG.E R23, desc[UR4][R14.64] ;  /* 0x000000040e177981 */ /* 0x0000e2000c1e1900 */
[----:B------:R-:W-:-:S04]  /*02b0*/  IMAD.WIDE R8, R3, 0x4, R14 ;  /* 0x0000000403087825 */ /* 0x000fc800078e020e */
[C---:B------:R-:W-:Y:S02]  /*02c0*/  IMAD.WIDE R10, R3.reuse, 0x4, R8 ;  /* 0x00000004030a7825 */ /* 0x040fe400078e0208 */
[----:B------:R-:W4:Y:S02]  /*02d0*/  LDG.E R8, desc[UR4][R8.64] ;  /* 0x0000000408087981 */ /* 0x000f24000c1e1900 */
[C---:B------:R-:W-:Y:S02]  /*02e0*/  IMAD.WIDE R6, R3.reuse, 0x4, R10 ;  /* 0x0000000403067825 */ /* 0x040fe400078e020a */
[----:B------:R1:W5:Y:S02]  /*02f0*/  LDG.E R28, desc[UR4][R10.64] ;  /* 0x000000040a1c7981 */ /* 0x000364000c1e1900 */
[C---:B------:R-:W-:Y:S02]  /*0300*/  IMAD.WIDE R12, R3.reuse, 0x4, R6 ;  /* 0x00000004030c7825 */ /* 0x040fe400078e0206 */
[----:B------:R-:W5:Y:S02]  /*0310*/  LDG.E R6, desc[UR4][R6.64] ;  /* 0x0000000406067981 */ /* 0x000f64000c1e1900 */
[----:B0-----:R-:W-:-:S02]  /*0320*/  IMAD.WIDE R14, R3, 0x4, R12 ;  /* 0x00000004030e7825 */ /* 0x001fc400078e020c */
[----:B------:R-:W5:Y:S04]  /*0330*/  LDG.E R12, desc[UR4][R12.64] ;  /* 0x000000040c0c7981 */ /* 0x000f68000c1e1900 */
[----:B------:R-:W5:Y:S01]  /*0340*/  LDG.E R7, desc[UR4][R4.64+-0x4] ;  /* 0xfffffc0404077981 */ /* 0x000f62000c1e1900 */
[----:B-1----:R-:W-:-:S03]  /*0350*/  IMAD.WIDE R10, R3, 0x4, R14 ;  /* 0x00000004030a7825 */ /* 0x002fc600078e020e */
[----:B------:R-:W5:Y:S04]  /*0360*/  LDG.E R9, desc[UR4][R14.64] ;  /* 0x000000040e097981 */ /* 0x000f68000c1e1900 */
[----:B------:R-:W5:Y:S01]  /*0370*/  LDG.E R11, desc[UR4][R10.64] ;  /* 0x000000040a0b7981 */ /* 0x000f62000c1e1900 */
[----:B--2---:R-:W-:-:S03]  /*0380*/  FFMA R29, R29, R27, R24 ;  /* 0x0000001b1d1d7223 */ /* 0x004fc60000000018 */
[----:B------:R-:W2:Y:S04]  /*0390*/  LDG.E R27, desc[UR4][R4.64] ;  /* 0x00000004041b7981 */ /* 0x000ea8000c1e1900 */
[----:B------:R-:W2:Y:S01]  /*03a0*/  LDG.E R24, desc[UR4][R4.64+0xc] ;  /* 0x00000c0404187981 */ /* 0x000ea2000c1e1900 */
[----:B---3--:R-:W-:-:S03]  /*03b0*/  FFMA R29, R22, R23, R29 ;  /* 0x00000017161d7223 */ /* 0x008fc6000000001d */
[----:B------:R-:W3:Y:S04]  /*03c0*/  LDG.E R23, desc[UR4][R4.64+0x4] ;  /* 0x0000040404177981 */ /* 0x000ee8000c1e1900 */
[----:B------:R-:W3:Y:S01]  /*03d0*/  LDG.E R22, desc[UR4][R4.64+0x8] ;  /* 0x0000080404167981 */ /* 0x000ee2000c1e1900 */
[----:B------:R-:W-:Y:S01]  /*03e0*/  IADD3 R21, PT, PT, R21, 0x8, RZ ;  /* 0x0000000815157810 */ /* 0x000fe20007ffe0ff */
[----:B----4-:R-:W-:-:S03]  /*03f0*/  FFMA R8, R25, R8, R29 ;  /* 0x0000000819087223 */ /* 0x010fc6000000001d */
[----:B------:R-:W-:Y:S02]  /*0400*/  ISETP.NE.AND P1, PT, R21, RZ, PT ;  /* 0x000000ff1500720c */ /* 0x000fe40003f25270 */
[----:B------:R-:W-:Y:S01]  /*0410*/  LEA R18, R3, R18, 0x3 ;  /* 0x0000001203127211 */ /* 0x000fe200078e18ff */
[----:B-----5:R-:W-:-:S04]  /*0420*/  FFMA R8, R7, R28, R8 ;  /* 0x0000001c07087223 */ /* 0x020fc80000000008 */
[----:B--2---:R-:W-:-:S04]  /*0430*/  FFMA R6, R27, R6, R8 ;  /* 0x000000061b067223 */ /* 0x004fc80000000008 */
[----:B---3--:R-:W-:Y:S01]  /*0440*/  FFMA R23, R23, R12, R6 ;  /* 0x0000000c17177223 */ /* 0x008fe20000000006 */
[----:B------:R-:W-:-:S03]  /*0450*/  IADD3 R6, P2, PT, R4, 0x20, RZ ;  /* 0x0000002004067810 */ /* 0x000fc60007f5e0ff */
[----:B------:R-:W-:Y:S01]  /*0460*/  FFMA R9, R22, R9, R23 ;  /* 0x0000000916097223 */ /* 0x000fe20000000017 */
[----:B------:R-:W-:-:S03]  /*0470*/  IADD3.X R7, PT, PT, RZ, R5, RZ, P2, !PT ;  /* 0x00000005ff077210 */ /* 0x000fc600017fe4ff */
[----:B------:R-:W-:Y:S01]  /*0480*/  FFMA R24, R24, R11, R9 ;  /* 0x0000000b18187223 */ /* 0x000fe20000000009 */
[----:B------:R-:W-:Y:S06]  /*0490*/  @P1 BRA `(.L_x_9) ;  /* 0xfffffffc005c1947 */ /* 0x000fec000383ffff */
.L_x_8:
[----:B------:R-:W-:Y:S05]  /*04a0*/  @!P0 BRA `(.L_x_7) ;  /* 0x0000000000fc8947 */ /* 0x000fea0003800000 */
[----:B------:R-:W-:Y:S02]  /*04b0*/  ISETP.GE.U32.AND P1, PT, R26, 0x4, PT ;  /* 0x000000041a00780c */ /* 0x000fe40003f26070 */
[----:B------:R-:W-:-:S04]  /*04c0*/  LOP3.LUT R18, R16, 0x3, RZ, 0xc0, !PT ;  /* 0x0000000310127812 */ /* 0x000fc800078ec0ff */
[----:B------:R-:W-:-:S07]  /*04d0*/  ISETP.NE.AND P0, PT, R18, RZ, PT ;  /* 0x000000ff1200720c */ /* 0x000fce0003f05270 */
[----:B------:R-:W-:Y:S06]  /*04e0*/  @!P1 BRA `(.L_x_10) ;  /* 0x00000000006c9947 */ /* 0x000fec0003800000 */
[----:B------:R-:W0:Y:S01]  /*04f0*/  LDC.64 R4, c[0x0][0x388] ;  /* 0x0000e200ff047b82 */ /* 0x000e220000000a00 */
[----:B------:R-:W1:Y:S01]  /*0500*/  LDCU.64 UR6, c[0x0][0x380] ;  /* 0x00007000ff0677ac */ /* 0x000e620008000a00 */
[----:B------:R-:W-:Y:S01]  /*0510*/  IMAD R9, R20, R3, R0 ;  /* 0x0000000314097224 */ /* 0x000fe200078e0200 */
[CC--:B------:R-:W-:Y:S02]  /*0520*/  IADD3 R7, PT, PT, R19.reuse, R20.reuse, RZ ;  /* 0x0000001413077210 */ /* 0x0c0fe40007ffe0ff */
[----:B------:R-:W-:-:S03]  /*0530*/  IADD3 R10, P1, PT, R19, R20, RZ ;  /* 0x00000014130a7210 */ /* 0x000fc60007f3e0ff */
[----:B------:R-:W2:Y:S01]  /*0540*/  LDC.64 R14, c[0x0][0x380] ;  /* 0x0000e000ff0e7b82 */ /* 0x000ea20000000a00 */
[----:B0-----:R-:W-:-:S04]  /*0550*/  IMAD.WIDE R4, R9, 0x4, R4 ;  /* 0x0000000409047825 */ /* 0x001fc800078e0204 */
[----:B------:R-:W-:Y:S02]  /*0560*/  IMAD.WIDE R8, R3, 0x4, R4 ;  /* 0x0000000403087825 */ /* 0x000fe400078e0204 */
[----:B------:R-:W3:Y:S02]  /*0570*/  LDG.E R4, desc[UR4][R4.64] ;  /* 0x0000000404047981 */ /* 0x000ee4000c1e1900 */
[----:B--2---:R-:W-:Y:S01]  /*0580*/  IMAD.WIDE.U32 R14, R7, 0x4, R14 ;  /* 0x00000004070e7825 */ /* 0x004fe200078e000e */
[----:B------:R-:W-:Y:S02]  /*0590*/  IADD3.X R7, PT, PT, RZ, RZ, RZ, P1, !PT ;  /* 0x000000ffff077210 */ /* 0x000fe40000ffe4ff */
[----:B-1----:R-:W-:-:S03]  /*05a0*/  LEA R6, P1, R10, UR6, 0x2 ;  /* 0x000000060a067c11 */ /* 0x002fc6000f8210ff */
[----:B------:R-:W3:Y:S01]  /*05b0*/  LDG.E R15, desc[UR4][R14.64] ;  /* 0x000000040e0f7981 */ /* 0x000ee2000c1e1900 */
[----:B------:R-:W-:Y:S01]  /*05c0*/  LEA.HI.X R7, R10, UR7, R7, 0x2, P1 ;  /* 0x000000070a077c11 */ /* 0x000fe200088f1407 */
[C---:B------:R-:W-:Y:S02]  /*05d0*/  IMAD.WIDE R10, R3.reuse, 0x4, R8 ;  /* 0x00000004030a7825 */ /* 0x040fe400078e0208 */
[----:B------:R-:W2:Y:S04]  /*05e0*/  LDG.E R8, desc[UR4][R8.64] ;  /* 0x0000000408087981 */ /* 0x000ea8000c1e1900 */
[----:B------:R-:W2:Y:S01]  /*05f0*/  LDG.E R21, desc[UR4][R6.64+0x4] ;  /* 0x0000040406157981 */ /* 0x000ea2000c1e1900 */
[----:B------:R-:W-:-:S03]  /*0600*/  IMAD.WIDE R12, R3, 0x4, R10 ;  /* 0x00000004030c7825 */ /* 0x000fc600078e020a */
[----:B------:R-:W4:Y:S04]  /*0610*/  LDG.E R23, desc[UR4][R10.64] ;  /* 0x000000040a177981 */ /* 0x000f28000c1e1900 */
[----:B------:R-:W4:Y:S04]  /*0620*/  LDG.E R22, desc[UR4][R6.64+0x8] ;  /* 0x0000080406167981 */ /* 0x000f28000c1e1900 */
[----:B------:R-:W5:Y:S04]  /*0630*/  LDG.E R26, desc[UR4][R6.64+0xc] ;  /* 0x00000c04061a7981 */ /* 0x000f68000c1e1900 */
[----:B------:R-:W5:Y:S01]  /*0640*/  LDG.E R12, desc[UR4][R12.64] ;  /* 0x000000040c0c7981 */ /* 0x000f62000c1e1900 */
[----:B------:R-:W-:Y:S01]  /*0650*/  IADD3 R20, PT, PT, R20, 0x4, RZ ;  /* 0x0000000414147810 */ /* 0x000fe20007ffe0ff */
[----:B---3--:R-:W-:-:S04]  /*0660*/  FFMA R24, R15, R4, R24 ;  /* 0x000000040f187223 */ /* 0x008fc80000000018 */
[----:B--2---:R-:W-:-:S04]  /*0670*/  FFMA R21, R21, R8, R24 ;  /* 0x0000000815157223 */ /* 0x004fc80000000018 */
[----:B----4-:R-:W-:-:S04]  /*0680*/  FFMA R21, R22, R23, R21 ;  /* 0x0000001716157223 */ /* 0x010fc80000000015 */
[----:B-----5:R-:W-:-:S07]  /*0690*/  FFMA R24, R26, R12, R21 ;  /* 0x0000000c1a187223 */ /* 0x020fce0000000015 */
.L_x_10:
[----:B------:R-:W-:Y:S05]  /*06a0*/  @!P0 BRA `(.L_x_7) ;  /* 0x00000000007c8947 */ /* 0x000fea0003800000 */
[----:B------:R-:W-:Y:S01]  /*06b0*/  ISETP.NE.AND P1, PT, R18, 0x1, PT ;  /* 0x000000011200780c */ /* 0x000fe20003f25270 */
[----:B------:R-:W0:Y:S01]  /*06c0*/  LDC.64 R12, c[0x0][0x380] ;  /* 0x0000e000ff0c7b82 */ /* 0x000e220000000a00 */
[----:B------:R-:W-:-:S04]  /*06d0*/  LOP3.LUT R16, R16, 0x1, RZ, 0xc0, !PT ;  /* 0x0000000110107812 */ /* 0x000fc800078ec0ff */
[----:B------:R-:W-:-:S03]  /*06e0*/  ISETP.NE.U32.AND P0, PT, R16, 0x1, PT ;  /* 0x000000011000780c */ /* 0x000fc60003f05070 */
[----:B------:R-:W1:Y:S04]  /*06f0*/  LDC.64 R10, c[0x0][0x388] ;  /* 0x0000e200ff0a7b82 */ /* 0x000e680000000a00 */
[CC--:B------:R-:W-:Y:S02]  /*0700*/  @P1 IADD3 R15, PT, PT, R19.reuse, R20.reuse, RZ ;  /* 0x00000014130f1210 */ /* 0x0c0fe40007ffe0ff */
[----:B------:R-:W-:Y:S02]  /*0710*/  @P1 IADD3 R14, P2, PT, R19, R20, RZ ;  /* 0x00000014130e1210 */ /* 0x000fe40007f5e0ff */
[----:B------:R-:W2:Y:S02]  /*0720*/  @P1 LDC.64 R4, c[0x0][0x380] ;  /* 0x0000e000ff041b82 */ /* 0x000ea40000000a00 */
[----:B------:R-:W-:-:S06]  /*0730*/  @P1 IADD3.X R16, PT, PT, RZ, RZ, RZ, P2, !PT ;  /* 0x000000ffff101210 */ /* 0x000fcc00017fe4ff */
[----:B------:R-:W3:Y:S01]  /*0740*/  LDC.64 R6, c[0x0][0x380] ;  /* 0x0000e000ff067b82 */ /* 0x000ee20000000a00 */
[----:B0-----:R-:W-:-:S04]  /*0750*/  @P1 IMAD.WIDE.U32 R12, R15, 0x4, R12 ;  /* 0x000000040f0c1825 */ /* 0x001fc800078e000c */
[CC--:B------:R-:W-:Y:S01]  /*0760*/  @P1 IMAD R15, R20.reuse, R3.reuse, R0 ;  /* 0x00000003140f1224 */ /* 0x0c0fe200078e0200 */
[----:B------:R-:W-:Y:S01]  /*0770*/  @P1 IADD3 R20, PT, PT, R20, 0x2, RZ ;  /* 0x0000000214141810 */ /* 0x000fe20007ffe0ff */
[----:B------:R-:W4:Y:S01]  /*0780*/  @P1 LDG.E R13, desc[UR4][R12.64] ;  /* 0x000000040c0d1981 */ /* 0x000f22000c1e1900 */
[----:B------:R-:W0:Y:S01]  /*0790*/  LDC.64 R8, c[0x0][0x388] ;  /* 0x0000e200ff087b82 */ /* 0x000e220000000a00 */
[----:B-1----:R-:W-:Y:S01]  /*07a0*/  @P1 IMAD.WIDE R10, R15, 0x4, R10 ;  /* 0x000000040f0a1825 */ /* 0x002fe200078e020a */
[----:B------:R-:W-:Y:S02]  /*07b0*/  @!P0 IADD3 R19, PT, PT, R19, R20, RZ ;  /* 0x0000001413138210 */ /* 0x000fe40007ffe0ff */
[----:B--2---:R-:W-:Y:S01]  /*07c0*/  @P1 LEA R4, P2, R14, R4, 0x2 ;  /* 0x000000040e041211 */ /* 0x004fe200078410ff */
[----:B------:R-:W-:-:S03]  /*07d0*/  @!P0 IMAD R21, R20, R3, R0 ;  /* 0x0000000314158224 */ /* 0x000fc600078e0200 */
[----:B------:R-:W-:Y:S01]  /*07e0*/  @P1 LEA.HI.X R5, R14, R5, R16, 0x2, P2 ;  /* 0x000000050e051211 */ /* 0x000fe200010f1410 */
[----:B------:R-:W-:Y:S01]  /*07f0*/  @P1 IMAD.WIDE R14, R3, 0x4, R10 ;  /* 0x00000004030e1825 */ /* 0x000fe200078e020a */
[----:B------:R-:W4:Y:S03]  /*0800*/  @P1 LDG.E R16, desc[UR4][R10.64] ;  /* 0x000000040a101981 */ /* 0x000f26000c1e1900 */
[----:B---3--:R-:W-:Y:S01]  /*0810*/  @!P0 IMAD.WIDE.U32 R6, R19, 0x4, R6 ;  /* 0x0000000413068825 */ /* 0x008fe200078e0006 */
[----:B------:R-:W2:Y:S04]  /*0820*/  @P1 LDG.E R4, desc[UR4][R4.64+0x4] ;  /* 0x0000040404041981 */ /* 0x000ea8000c1e1900 */
[----:B------:R-:W2:Y:S01]  /*0830*/  @P1 LDG.E R14, desc[UR4][R14.64] ;  /* 0x000000040e0e1981 */ /* 0x000ea2000c1e1900 */
[----:B0-----:R-:W-:-:S03]  /*0840*/  @!P0 IMAD.WIDE R8, R21, 0x4, R8 ;  /* 0x0000000415088825 */ /* 0x001fc600078e0208 */
[----:B------:R-:W3:Y:S04]  /*0850*/  @!P0 LDG.E R7, desc[UR4][R6.64] ;  /* 0x0000000406078981 */ /* 0x000ee8000c1e1900 */
[----:B------:R-:W3:Y:S01]  /*0860*/  @!P0 LDG.E R8, desc[UR4][R8.64] ;  /* 0x0000000408088981 */ /* 0x000ee2000c1e1900 */
[----:B----4-:R-:W-:-:S04]  /*0870*/  @P1 FFMA R13, R13, R16, R24 ;  /* 0x000000100d0d1223 */ /* 0x010fc80000000018 */
[----:B--2---:R-:W-:-:S04]  /*0880*/  @P1 FFMA R24, R4, R14, R13 ;  /* 0x0000000e04181223 */ /* 0x004fc8000000000d */
[----:B---3--:R-:W-:-:S07]  /*0890*/  @!P0 FFMA R24, R7, R8, R24 ;  /* 0x0000000807188223 */ /* 0x008fce0000000018 */
.L_x_7:
[----:B------:R-:W0:Y:S01]  /*08a0*/  LDC.64 R4, c[0x0][0x390] ;  /* 0x0000e400ff047b82 */ /* 0x000e220000000a00 */
[----:B------:R-:W-:-:S04]  /*08b0*/  IMAD R3, R17, R2, R0 ;  /* 0x0000000211037224 */ /* 0x000fc800078e0200 */
[----:B0-----:R-:W-:-:S05]  /*08c0*/  IMAD.WIDE R2, R3, 0x4, R4 ;  /* 0x0000000403027825 */ /* 0x001fca00078e0204 */
[----:B------:R-:W-:Y:S01]  /*08d0*/  STG.E desc[UR4][R2.64], R24 ;  /* 0x0000001802007986 */ /* 0x000fe2000c101904 */
[----:B------:R-:W-:Y:S05]  /*08e0*/  EXIT ;  /* 0x000000000000794d */ /* 0x000fea0003800000 */
.L_x_11:
        /* <DEDUP_REMOVED lines=9> */
.L_x_13:


//--------------------- .nv.shared.reserved.0     --------------------------
	.section	.nv.shared.reserved.0,"aw",@nobits
	.weak		__nv_reservedSMEM_offset_0_alias
	.size		__nv_reservedSMEM_offset_0_alias, 0, 64
	.other		__nv_reservedSMEM_offset_0_alias,@"STO_CUDA_RESERVED_SHARED STV_DEFAULT"
__nv_reservedSMEM_offset_0_alias:
	.zero		0
	.zero		64


//--------------------- .nv.constant0._Z19sgemm_block_tile_v1ILi4ELi4ELi4EEvPfS0_S0_iii --------------------------
	.section	.nv.constant0._Z19sgemm_block_tile_v1ILi4ELi4ELi4EEvPfS0_S0_iii,"a",@progbits
	.sectionflags	@""
	.align	4
.nv.constant0._Z19sgemm_block_tile_v1ILi4ELi4ELi4EEvPfS0_S0_iii:
	.zero		932


//--------------------- .nv.constant0._Z14sgemm_naive_v0PfS_S_iii --------------------------
	.section	.nv.constant0._Z14sgemm_naive_v0PfS_S_iii,"a",@progbits
	.sectionflags	@""
	.align	4
.nv.constant0._Z14sgemm_naive_v0PfS_S_iii:
	.zero		932


//--------------------- SYMBOLS --------------------------

	.type		.nv.reservedSmem.offset0,@object
	.size		.nv.reservedSmem.offset0,0x4
